//
// Generated by NVIDIA NVVM Compiler
//
// Compiler Build ID: CL-36424714
// Cuda compilation tools, release 13.0, V13.0.88
// Based on NVVM 20.0.0
//

.version 9.0
.target sm_100
.address_size 64

	// .globl	_Z20access_offset_kernelP11IntSandwich

.visible .entry _Z20access_offset_kernelP11IntSandwich(
	.param .u64 .ptr .align 1 _Z20access_offset_kernelP11IntSandwich_param_0
)
{


	ret;

}


// ===== COMPILED SASS (sm_100) =====

	.target	sm_100

	.elftype	@"ET_EXEC"


//--------------------- .note.nv.tkinfo           --------------------------
	.section	.note.nv.tkinfo,"",@"SHT_NOTE"
	.sectionflags	@"SHF_NOTE_NV_TKINFO"
	.tkinfo
        /*0018*/ 	.word	0x00000002
        /*0030*/ 	.string	""
        /*0030*/ 	.string	"ptxas"
        /*0030*/ 	.string	"Cuda compilation tools, release 13.0, V13.0.88"
        /*0030*/ 	.string	"Build cuda_13.0.r13.0/compiler.36424714_0"
        /*0030*/ 	.string	"-arch sm_100 -m 64 "



//--------------------- .note.nv.cuinfo           --------------------------
	.section	.note.nv.cuinfo,"",@"SHT_NOTE"
	.sectionflags	@"SHF_NOTE_NV_CUINFO"
        /*0018*/ 	.short	0x0002
        /*001a*/ 	.short	0x0064
        /*001c*/ 	.short	0x0082
	.zero		2


//--------------------- .nv.info                  --------------------------
	.section	.nv.info,"",@"SHT_CUDA_INFO"
	.align	4


	//----- nvinfo : EIATTR_REGCOUNT
	.align		4
        /*0000*/ 	.byte	0x04, 0x2f
        /*0002*/ 	.short	(.L_1 - .L_0)
	.align		4
.L_0:
        /*0004*/ 	.word	index@(_Z20access_offset_kernelP11IntSandwich)
        /*0008*/ 	.word	0x00000004


	//----- nvinfo : EIATTR_FRAME_SIZE
	.align		4
.L_1:
        /*000c*/ 	.byte	0x04, 0x11
        /*000e*/ 	.short	(.L_3 - .L_2)
	.align		4
.L_2:
        /*0010*/ 	.word	index@(_Z20access_offset_kernelP11IntSandwich)
        /*0014*/ 	.word	0x00000000


	//----- nvinfo : EIATTR_MIN_STACK_SIZE
	.align		4
.L_3:
        /*0018*/ 	.byte	0x04, 0x12
        /*001a*/ 	.short	(.L_5 - .L_4)
	.align		4
.L_4:
        /*001c*/ 	.word	index@(_Z20access_offset_kernelP11IntSandwich)
        /*0020*/ 	.word	0x00000000
.L_5:


//--------------------- .nv.compat                --------------------------
	.section	.nv.compat,"",@"SHT_CUDA_COMPAT_INFO"
	.align	4
        /*0000*/ 	.byte	0x02, 0x09, 0x00, 0x00, 0x02, 0x02, 0x01, 0x00, 0x02, 0x05, 0x05, 0x00, 0x03, 0x07, 0x01, 0x01
        /*0010*/ 	.byte	0x02, 0x03, 0x00, 0x00, 0x02, 0x06, 0x01, 0x00, 0x04, 0x0b, 0x08, 0x00, 0x09, 0x00, 0x00, 0x00
        /*0020*/ 	.byte	0x00, 0x00, 0x00, 0x00


//--------------------- .nv.info._Z20access_offset_kernelP11IntSandwich --------------------------
	.section	.nv.info._Z20access_offset_kernelP11IntSandwich,"",@"SHT_CUDA_INFO"
	.sectionflags	@""
	.align	4


	//----- nvinfo : EIATTR_CUDA_API_VERSION
	.align		4
        /*0000*/ 	.byte	0x04, 0x37
        /*0002*/ 	.short	(.L_7 - .L_6)
.L_6:
        /*0004*/ 	.word	0x00000082


	//----- nvinfo : EIATTR_KPARAM_INFO
	.align		4
.L_7:
        /*0008*/ 	.byte	0x04, 0x17
        /*000a*/ 	.short	(.L_9 - .L_8)
.L_8:
        /*000c*/ 	.word	0x00000000
        /*0010*/ 	.short	0x0000
        /*0012*/ 	.short	0x0000
        /*0014*/ 	.byte	0x00, 0xf5, 0x21, 0x00


	//----- nvinfo : EIATTR_SPARSE_MMA_MASK
	.align		4
.L_9:
        /*0018*/ 	.byte	0x03, 0x50
        /*001a*/ 	.short	0x0000


	//----- nvinfo : EIATTR_MAXREG_COUNT
	.align		4
        /*001c*/ 	.byte	0x03, 0x1b
        /*001e*/ 	.short	0x00ff


	//----- nvinfo : EIATTR_MERCURY_ISA_VERSION
	.align		4
        /*0020*/ 	.byte	0x03, 0x5f
        /*0022*/ 	.short	0x0101


	//----- nvinfo : EIATTR_VRC_CTA_INIT_COUNT
	.align		4
        /*0024*/ 	.byte	0x02, 0x4a
	.zero		1
	.zero		1


	//----- nvinfo : EIATTR_EXIT_INSTR_OFFSETS
	.align		4
        /*0028*/ 	.byte	0x04, 0x1c
        /*002a*/ 	.short	(.L_11 - .L_10)


	//   ....[0]....
.L_10:
        /*002c*/ 	.word	0x00000010


	//----- nvinfo : EIATTR_CBANK_PARAM_SIZE
	.align		4
.L_11:
        /*0030*/ 	.byte	0x03, 0x19
        /*0032*/ 	.short	0x0008


	//----- nvinfo : EIATTR_PARAM_CBANK
	.align		4
        /*0034*/ 	.byte	0x04, 0x0a
        /*0036*/ 	.short	(.L_13 - .L_12)
	.align		4
.L_12:
        /*0038*/ 	.word	index@(.nv.constant0._Z20access_offset_kernelP11IntSandwich)
        /*003c*/ 	.short	0x0380
        /*003e*/ 	.short	0x0008


	//----- nvinfo : EIATTR_SW_WAR
	.align		4
.L_13:
        /*0040*/ 	.byte	0x04, 0x36
        /*0042*/ 	.short	(.L_15 - .L_14)
.L_14:
        /*0044*/ 	.word	0x00000008
.L_15:


//--------------------- .nv.callgraph             --------------------------
	.section	.nv.callgraph,"",@"SHT_CUDA_CALLGRAPH"
	.align	4
	.sectionentsize	8
	.align		4
        /*0000*/ 	.word	0x00000000
	.align		4
        /*0004*/ 	.word	0xffffffff
	.align		4
        /*0008*/ 	.word	0x00000000
	.align		4
        /*000c*/ 	.word	0xfffffffe
	.align		4
        /*0010*/ 	.word	0x00000000
	.align		4
        /*0014*/ 	.word	0xfffffffd
	.align		4
        /*0018*/ 	.word	0x00000000
	.align		4
        /*001c*/ 	.word	0xfffffffc


//--------------------- .text._Z20access_offset_kernelP11IntSandwich --------------------------
	.section	.text._Z20access_offset_kernelP11IntSandwich,"ax",@progbits
	.align	128
        .global         _Z20access_offset_kernelP11IntSandwich
        .type           _Z20access_offset_kernelP11IntSandwich,@function
        .size           _Z20access_offset_kernelP11IntSandwich,(.L_x_1 - _Z20access_offset_kernelP11IntSandwich)
        .other          _Z20access_offset_kernelP11IntSandwich,@"STO_CUDA_ENTRY STV_DEFAULT"
_Z20access_offset_kernelP11IntSandwich:
.text._Z20access_offset_kernelP11IntSandwich:
[----:B------:R-:W-:Y:S01]  /*0000*/  LDC R1, c[0x0][0x37c] ;  /* 0x0000df00ff017b82 */ /* 0x000fe20000000800 */
[----:B------:R-:W-:Y:S05]  /*0010*/  EXIT ;  /* 0x000000000000794d */ /* 0x000fea0003800000 */
.L_x_0:
[----:B------:R-:W-:-:S00]  /*0020*/  BRA `(.L_x_0) ;  /* 0xfffffffc00fc7947 */ /* 0x000fc0000383ffff */
[----:B------:R-:W-:-:S00]  /*0030*/  NOP ;  /* 0x0000000000007918 */ /* 0x000fc00000000000 */
        /* <DEDUP_REMOVED lines=12> */
.L_x_1:


//--------------------- .nv.shared.reserved.0     --------------------------
	.section	.nv.shared.reserved.0,"aw",@nobits
	.weak		__nv_reservedSMEM_offset_0_alias
	.size		__nv_reservedSMEM_offset_0_alias, 0, 64
	.other		__nv_reservedSMEM_offset_0_alias,@"STO_CUDA_RESERVED_SHARED STV_DEFAULT"
__nv_reservedSMEM_offset_0_alias:
	.zero		0
	.zero		64


//--------------------- .nv.constant0._Z20access_offset_kernelP11IntSandwich --------------------------
	.section	.nv.constant0._Z20access_offset_kernelP11IntSandwich,"a",@progbits
	.sectionflags	@""
	.align	4
.nv.constant0._Z20access_offset_kernelP11IntSandwich:
	.zero		904


//--------------------- SYMBOLS --------------------------

	.type		.nv.reservedSmem.offset0,@object
	.size		.nv.reservedSmem.offset0,0x4
